	.headerflags	@"EF_CUDA_TEXMODE_UNIFIED EF_CUDA_64BIT_ADDRESS EF_CUDA_ACCELERATORS EF_CUDA_SM90 EF_CUDA_VIRTUAL_SM(EF_CUDA_SM90)"
	.elftype	@"ET_EXEC"


//--------------------- .nv.info                  --------------------------
	.section	.nv.info,"",@"SHT_CUDA_INFO"
	.align	4


	//----- nvinfo : EIATTR_REGCOUNT
	.align		4
        /*0000*/ 	.byte	0x04, 0x2f
        /*0002*/ 	.short	(.L_2 - .L_1)
	.align		4
.L_1:
        /*0004*/ 	.word	index@(triton_poi_fused_add_native_layer_norm_8)
        /*0008*/ 	.word	0x00000017


	//----- nvinfo : EIATTR_MIN_STACK_SIZE
	.align		4
.L_2:
        /*000c*/ 	.byte	0x04, 0x12
        /*000e*/ 	.short	(.L_4 - .L_3)
	.align		4
.L_3:
        /*0010*/ 	.word	index@(triton_poi_fused_add_native_layer_norm_8)
        /*0014*/ 	.word	0x00000000


	//----- nvinfo : EIATTR_FRAME_SIZE
	.align		4
.L_4:
        /*0018*/ 	.byte	0x04, 0x11
        /*001a*/ 	.short	(.L_6 - .L_5)
	.align		4
.L_5:
        /*001c*/ 	.word	index@(triton_poi_fused_add_native_layer_norm_8)
        /*0020*/ 	.word	0x00000000


	//----- nvinfo : EIATTR_MIN_STACK_SIZE
	.align		4
.L_6:
        /*0024*/ 	.byte	0x04, 0x12
        /*0026*/ 	.short	(.L_8 - .L_7)
	.align		4
.L_7:
        /*0028*/ 	.word	index@(triton_poi_fused_add_native_layer_norm_8)
        /*002c*/ 	.word	0x00000000
.L_8:


//--------------------- .nv.info.triton_poi_fused_add_native_layer_norm_8 --------------------------
	.section	.nv.info.triton_poi_fused_add_native_layer_norm_8,"",@"SHT_CUDA_INFO"
	.sectionflags	@""
	.align	4


	//----- nvinfo : EIATTR_CUDA_API_VERSION
	.align		4
        /*0000*/ 	.byte	0x04, 0x37
        /*0002*/ 	.short	(.L_10 - .L_9)
.L_9:
        /*0004*/ 	.word	0x0000007c


	//----- nvinfo : EIATTR_KPARAM_INFO
	.align		4
.L_10:
        /*0008*/ 	.byte	0x04, 0x17
        /*000a*/ 	.short	(.L_12 - .L_11)
.L_11:
        /*000c*/ 	.word	0x00000000
        /*0010*/ 	.short	0x0007
        /*0012*/ 	.short	0x0038
        /*0014*/ 	.byte	0x00, 0xf0, 0x11, 0x00


	//----- nvinfo : EIATTR_KPARAM_INFO
	.align		4
.L_12:
        /*0018*/ 	.byte	0x04, 0x17
        /*001a*/ 	.short	(.L_14 - .L_13)
.L_13:
        /*001c*/ 	.word	0x00000000
        /*0020*/ 	.short	0x0006
        /*0022*/ 	.short	0x0030
        /*0024*/ 	.byte	0x00, 0xf4, 0x21, 0x00


	//----- nvinfo : EIATTR_KPARAM_INFO
	.align		4
.L_14:
        /*0028*/ 	.byte	0x04, 0x17
        /*002a*/ 	.short	(.L_16 - .L_15)
.L_15:
        /*002c*/ 	.word	0x00000000
        /*0030*/ 	.short	0x0005
        /*0032*/ 	.short	0x0028
        /*0034*/ 	.byte	0x00, 0xf4, 0x21, 0x00


	//----- nvinfo : EIATTR_KPARAM_INFO
	.align		4
.L_16:
        /*0038*/ 	.byte	0x04, 0x17
        /*003a*/ 	.short	(.L_18 - .L_17)
.L_17:
        /*003c*/ 	.word	0x00000000
        /*0040*/ 	.short	0x0004
        /*0042*/ 	.short	0x0020
        /*0044*/ 	.byte	0x00, 0xf4, 0x21, 0x00


	//----- nvinfo : EIATTR_KPARAM_INFO
	.align		4
.L_18:
        /*0048*/ 	.byte	0x04, 0x17
        /*004a*/ 	.short	(.L_20 - .L_19)
.L_19:
        /*004c*/ 	.word	0x00000000
        /*0050*/ 	.short	0x0003
        /*0052*/ 	.short	0x0018
        /*0054*/ 	.byte	0x00, 0xf4, 0x21, 0x00


	//----- nvinfo : EIATTR_KPARAM_INFO
	.align		4
.L_20:
        /*0058*/ 	.byte	0x04, 0x17
        /*005a*/ 	.short	(.L_22 - .L_21)
.L_21:
        /*005c*/ 	.word	0x00000000
        /*0060*/ 	.short	0x0002
        /*0062*/ 	.short	0x0010
        /*0064*/ 	.byte	0x00, 0xf4, 0x21, 0x00


	//----- nvinfo : EIATTR_KPARAM_INFO
	.align		4
.L_22:
        /*0068*/ 	.byte	0x04, 0x17
        /*006a*/ 	.short	(.L_24 - .L_23)
.L_23:
        /*006c*/ 	.word	0x00000000
        /*0070*/ 	.short	0x0001
        /*0072*/ 	.short	0x0008
        /*0074*/ 	.byte	0x00, 0xf4, 0x21, 0x00


	//----- nvinfo : EIATTR_KPARAM_INFO
	.align		4
.L_24:
        /*0078*/ 	.byte	0x04, 0x17
        /*007a*/ 	.short	(.L_26 - .L_25)
.L_25:
        /*007c*/ 	.word	0x00000000
        /*0080*/ 	.short	0x0000
        /*0082*/ 	.short	0x0000
        /*0084*/ 	.byte	0x00, 0xf4, 0x21, 0x00


	//----- nvinfo : EIATTR_SPARSE_MMA_MASK
	.align		4
.L_26:
        /*0088*/ 	.byte	0x03, 0x50
        /*008a*/ 	.short	0x0000


	//----- nvinfo : EIATTR_MAXREG_COUNT
	.align		4
        /*008c*/ 	.byte	0x03, 0x1b
        /*008e*/ 	.short	0x00ff


	//----- nvinfo : EIATTR_EXIT_INSTR_OFFSETS
	.align		4
        /*0090*/ 	.byte	0x04, 0x1c
        /*0092*/ 	.short	(.L_28 - .L_27)


	//   ....[0]....
.L_27:
        /*0094*/ 	.word	0x000002d0


	//   ....[1]....
        /*0098*/ 	.word	0x000002f0


	//----- nvinfo : EIATTR_REQNTID
	.align		4
.L_28:
        /*009c*/ 	.byte	0x04, 0x10
        /*009e*/ 	.short	(.L_30 - .L_29)
.L_29:
        /*00a0*/ 	.word	0x00000020
        /*00a4*/ 	.word	0x00000001
        /*00a8*/ 	.word	0x00000001


	//----- nvinfo : EIATTR_CBANK_PARAM_SIZE
	.align		4
.L_30:
        /*00ac*/ 	.byte	0x03, 0x19
        /*00ae*/ 	.short	0x003c


	//----- nvinfo : EIATTR_PARAM_CBANK
	.align		4
        /*00b0*/ 	.byte	0x04, 0x0a
        /*00b2*/ 	.short	(.L_32 - .L_31)
	.align		4
.L_31:
        /*00b4*/ 	.word	index@(.nv.constant0.triton_poi_fused_add_native_layer_norm_8)
        /*00b8*/ 	.short	0x0210
        /*00ba*/ 	.short	0x003c


	//----- nvinfo : EIATTR_SW_WAR
	.align		4
.L_32:
        /*00bc*/ 	.byte	0x04, 0x36
        /*00be*/ 	.short	(.L_34 - .L_33)
.L_33:
        /*00c0*/ 	.word	0x00000008
.L_34:


//--------------------- .nv.callgraph             --------------------------
	.section	.nv.callgraph,"",@"SHT_CUDA_CALLGRAPH"
	.align	4
	.sectionentsize	8
	.align		4
        /*0000*/ 	.word	0x00000000
	.align		4
        /*0004*/ 	.word	0xffffffff
	.align		4
        /*0008*/ 	.word	0x00000000
	.align		4
        /*000c*/ 	.word	0xfffffffe
	.align		4
        /*0010*/ 	.word	0x00000000
	.align		4
        /*0014*/ 	.word	0xfffffffd
	.align		4
        /*0018*/ 	.word	0x00000000
	.align		4
        /*001c*/ 	.word	0xfffffffc


//--------------------- .nv.constant4             --------------------------
	.section	.nv.constant4,"a",@progbits
	.align	8
	.align		8
.nv.constant4:
        /*0000*/ 	.dword	_$_str


//--------------------- .text.triton_poi_fused_add_native_layer_norm_8 --------------------------
	.section	.text.triton_poi_fused_add_native_layer_norm_8,"ax",@progbits
	.align	128
        .global         triton_poi_fused_add_native_layer_norm_8
        .type           triton_poi_fused_add_native_layer_norm_8,@function
        .size           triton_poi_fused_add_native_layer_norm_8,(.L_x_1 - triton_poi_fused_add_native_layer_norm_8)
        .other          triton_poi_fused_add_native_layer_norm_8,@"STO_CUDA_ENTRY STV_DEFAULT"
triton_poi_fused_add_native_layer_norm_8:
.text.triton_poi_fused_add_native_layer_norm_8:
[----:B------:R-:W0:Y:S01]  /*0000*/  LDC R1, c[0x0][0x28] ;  /* 0x00000a00ff017b82 */ /* 0x000e220000000800 */
[----:B------:R-:W1:Y:S07]  /*0010*/  S2R R20, SR_TID.X ;  /* 0x0000000000147919 */ /* 0x000e6e0000002100 */
[----:B------:R-:W2:Y:S01]  /*0020*/  LDC.64 R8, c[0x0][0x228] ;  /* 0x00008a00ff087b82 */ /* 0x000ea20000000a00 */
[----:B------:R-:W-:Y:S01]  /*0030*/  CS2R R18, SRZ ;  /* 0x0000000000127805 */ /* 0x000fe2000001ff00 */
[----:B------:R-:W-:Y:S01]  /*0040*/  ULDC.64 UR4, c[0x0][0x208] ;  /* 0x0000820000047ab9 */ /* 0x000fe20000000a00 */
[----:B------:R-:W3:Y:S05]  /*0050*/  S2R R15, SR_CTAID.X ;  /* 0x00000000000f7919 */ /* 0x000eea0000002500 */
[----:B------:R-:W4:Y:S08]  /*0060*/  LDC.64 R2, c[0x0][0x210] ;  /* 0x00008400ff027b82 */ /* 0x000f300000000a00 */
[----:B------:R-:W5:Y:S08]  /*0070*/  LDC.64 R4, c[0x0][0x218] ;  /* 0x00008600ff047b82 */ /* 0x000f700000000a00 */
[----:B------:R-:W5:Y:S01]  /*0080*/  LDC.64 R6, c[0x0][0x220] ;  /* 0x00008800ff067b82 */ /* 0x000f620000000a00 */
[----:B-1----:R-:W-:-:S07]  /*0090*/  LOP3.LUT R0, R20, 0xf, RZ, 0xc0, !PT ;  /* 0x0000000f14007812 */ /* 0x002fce00078ec0ff */
[----:B------:R-:W1:Y:S01]  /*00a0*/  LDC.64 R10, c[0x0][0x230] ;  /* 0x00008c00ff0a7b82 */ /* 0x000e620000000a00 */
[----:B---3--:R-:W-:-:S04]  /*00b0*/  LEA R15, R15, R0, 0x4 ;  /* 0x000000000f0f7211 */ /* 0x008fc800078e20ff */
[----:B------:R-:W-:-:S03]  /*00c0*/  SHF.R.S32.HI R0, RZ, 0x1f, R15 ;  /* 0x0000001fff007819 */ /* 0x000fc6000001140f */
[----:B------:R-:W3:Y:S01]  /*00d0*/  LDC.64 R12, c[0x0][0x238] ;  /* 0x00008e00ff0c7b82 */ /* 0x000ee20000000a00 */
[----:B------:R-:W-:Y:S02]  /*00e0*/  ISETP.GE.AND P0, PT, R15, 0x10, PT ;  /* 0x000000100f00780c */ /* 0x000fe40003f06270 */
[----:B------:R-:W-:-:S04]  /*00f0*/  LEA.HI R0, R0, R15, RZ, 0x2 ;  /* 0x0000000f00007211 */ /* 0x000fc800078f10ff */
[----:B------:R-:W-:-:S05]  /*0100*/  SHF.R.S32.HI R17, RZ, 0x2, R0 ;  /* 0x00000002ff117819 */ /* 0x000fca0000011400 */
[----:B--2---:R-:W-:Y:S01]  /*0110*/  IMAD.WIDE R8, R17, 0x4, R8 ;  /* 0x0000000411087825 */ /* 0x004fe200078e0208 */
[----:B------:R-:W-:-:S04]  /*0120*/  HFMA2.MMA R14, -RZ, RZ, 0, 0 ;  /* 0x00000000ff0e7435 */ /* 0x000fc800000001ff */
[----:B------:R1:W2:Y:S01]  /*0130*/  @!P0 LDG.E.EL R18, desc[UR4][R8.64] ;  /* 0x0000000408128981 */ /* 0x0002a2000c2e1900 */
[----:B----4-:R-:W-:Y:S01]  /*0140*/  IMAD.WIDE R2, R15, 0x4, R2 ;  /* 0x000000040f027825 */ /* 0x010fe200078e0202 */
[----:B------:R-:W-:-:S03]  /*0150*/  LOP3.LUT R0, R0, 0xfffffffc, RZ, 0xc0, !PT ;  /* 0xfffffffc00007812 */ /* 0x000fc600078ec0ff */
[----:B-----5:R-:W-:Y:S01]  /*0160*/  IMAD.WIDE R4, R15, 0x4, R4 ;  /* 0x000000040f047825 */ /* 0x020fe200078e0204 */
[----:B------:R-:W-:Y:S01]  /*0170*/  MOV R16, RZ ;  /* 0x000000ff00107202 */ /* 0x000fe20000000f00 */
[----:B------:R4:W5:Y:S02]  /*0180*/  @!P0 LDG.E R14, desc[UR4][R2.64] ;  /* 0x00000004020e8981 */ /* 0x000964000c1e1900 */
[----:B0-----:R-:W-:Y:S01]  /*0190*/  IMAD.WIDE R6, R17, 0x4, R6 ;  /* 0x0000000411067825 */ /* 0x001fe200078e0206 */
[----:B------:R-:W-:Y:S01]  /*01a0*/  IADD3 R17, R15, -R0, RZ ;  /* 0x800000000f117210 */ /* 0x000fe20007ffe0ff */
[----:B------:R-:W5:Y:S01]  /*01b0*/  @!P0 LDG.E R19, desc[UR4][R4.64] ;  /* 0x0000000404138981 */ /* 0x000f62000c1e1900 */
[----:B------:R-:W-:-:S03]  /*01c0*/  HFMA2.MMA R0, -RZ, RZ, 0, 0 ;  /* 0x00000000ff007435 */ /* 0x000fc600000001ff */
[----:B------:R-:W5:Y:S01]  /*01d0*/  @!P0 LDG.E.EL R16, desc[UR4][R6.64] ;  /* 0x0000000406108981 */ /* 0x000f62000c2e1900 */
[C---:B-1----:R-:W-:Y:S01]  /*01e0*/  IMAD.WIDE R8, R17.reuse, 0x4, R10 ;  /* 0x0000000411087825 */ /* 0x042fe200078e020a */
[----:B----4-:R-:W0:Y:S03]  /*01f0*/  LDC.64 R2, c[0x0][0x240] ;  /* 0x00009000ff027b82 */ /* 0x010e260000000a00 */
[----:B---3--:R-:W-:Y:S01]  /*0200*/  IMAD.WIDE R10, R17, 0x4, R12 ;  /* 0x00000004110a7825 */ /* 0x008fe200078e020c */
[----:B------:R-:W-:Y:S01]  /*0210*/  MOV R13, RZ ;  /* 0x000000ff000d7202 */ /* 0x000fe20000000f00 */
[----:B------:R-:W3:Y:S05]  /*0220*/  @!P0 LDG.E.EL R0, desc[UR4][R8.64] ;  /* 0x0000000408008981 */ /* 0x000eea000c2e1900 */
[----:B------:R-:W3:Y:S01]  /*0230*/  @!P0 LDG.E.EL R13, desc[UR4][R10.64] ;  /* 0x000000040a0d8981 */ /* 0x000ee2000c2e1900 */
[----:B------:R-:W-:-:S04]  /*0240*/  LOP3.LUT P0, RZ, R20, 0x10, RZ, 0xc0, !PT ;  /* 0x0000001014ff7812 */ /* 0x000fc8000780c0ff */
[C---:B------:R-:W-:Y:S01]  /*0250*/  ISETP.LT.AND P0, PT, R15.reuse, 0x10, !P0 ;  /* 0x000000100f00780c */ /* 0x040fe20004701270 */
[----:B0-----:R-:W-:-:S04]  /*0260*/  IMAD.WIDE R2, R15, 0x4, R2 ;  /* 0x000000040f027825 */ /* 0x001fc800078e0202 */
[----:B--2---:R-:W-:-:S06]  /*0270*/  FADD R18, R18, 9.9999997473787516356e-06 ;  /* 0x3727c5ac12127421 */ /* 0x004fcc0000000000 */
[----:B------:R-:W0:Y:S01]  /*0280*/  MUFU.RSQ R18, R18 ;  /* 0x0000001200127308 */ /* 0x000e220000001400 */
[----:B-----5:R-:W-:-:S04]  /*0290*/  FADD R19, R19, R14 ;  /* 0x0000000e13137221 */ /* 0x020fc80000000000 */
[----:B------:R-:W-:-:S04]  /*02a0*/  FADD R19, R19, -R16 ;  /* 0x8000001013137221 */ /* 0x000fc80000000000 */
[----:B0-----:R-:W-:-:S04]  /*02b0*/  FMUL R4, R18, R19 ;  /* 0x0000001312047220 */ /* 0x001fc80000400000 */
[----:B---3--:R-:W-:Y:S01]  /*02c0*/  FFMA R13, R4, R0, R13 ;  /* 0x00000000040d7223 */ /* 0x008fe2000000000d */
[----:B------:R-:W-:Y:S06]  /*02d0*/  @!P0 EXIT ;  /* 0x000000000000894d */ /* 0x000fec0003800000 */
[----:B------:R-:W-:Y:S01]  /*02e0*/  STG.E desc[UR4][R2.64], R13 ;  /* 0x0000000d02007986 */ /* 0x000fe2000c101904 */
[----:B------:R-:W-:Y:S05]  /*02f0*/  EXIT ;  /* 0x000000000000794d */ /* 0x000fea0003800000 */
.L_x_0:
[----:B------:R-:W-:-:S00]  /*0300*/  BRA `(.L_x_0) ;  /* 0xfffffffc00fc7947 */ /* 0x000fc0000383ffff */
[----:B------:R-:W-:-:S00]  /*0310*/  NOP ;  /* 0x0000000000007918 */ /* 0x000fc00000000000 */
        /* <DEDUP_REMOVED lines=14> */
.L_x_1:


//--------------------- .nv.global.init           --------------------------
	.section	.nv.global.init,"aw",@progbits
.nv.global.init:
	.type		_$_str,@object
	.size		_$_str,(.L_0 - _$_str)
_$_str:
        /*0000*/ 	.byte	0x5f, 0x5f, 0x43, 0x55, 0x44, 0x41, 0x5f, 0x46, 0x54, 0x5a, 0x00
.L_0:


//--------------------- .nv.constant0.triton_poi_fused_add_native_layer_norm_8 --------------------------
	.section	.nv.constant0.triton_poi_fused_add_native_layer_norm_8,"a",@progbits
	.sectionflags	@""
	.align	4
.nv.constant0.triton_poi_fused_add_native_layer_norm_8:
	.zero		588
